	.headerflags	@"EF_CUDA_TEXMODE_UNIFIED EF_CUDA_64BIT_ADDRESS EF_CUDA_ACCELERATORS EF_CUDA_SM90 EF_CUDA_VIRTUAL_SM(EF_CUDA_SM90)"
	.elftype	@"ET_EXEC"


//--------------------- .nv.info                  --------------------------
	.section	.nv.info,"",@"SHT_CUDA_INFO"
	.align	4


	//----- nvinfo : EIATTR_REGCOUNT
	.align		4
        /*0000*/ 	.byte	0x04, 0x2f
        /*0002*/ 	.short	(.L_2 - .L_1)
	.align		4
.L_1:
        /*0004*/ 	.word	index@(triton_poi_fused_clone_27)
        /*0008*/ 	.word	0x00000020


	//----- nvinfo : EIATTR_MIN_STACK_SIZE
	.align		4
.L_2:
        /*000c*/ 	.byte	0x04, 0x12
        /*000e*/ 	.short	(.L_4 - .L_3)
	.align		4
.L_3:
        /*0010*/ 	.word	index@(triton_poi_fused_clone_27)
        /*0014*/ 	.word	0x00000000


	//----- nvinfo : EIATTR_FRAME_SIZE
	.align		4
.L_4:
        /*0018*/ 	.byte	0x04, 0x11
        /*001a*/ 	.short	(.L_6 - .L_5)
	.align		4
.L_5:
        /*001c*/ 	.word	index@(triton_poi_fused_clone_27)
        /*0020*/ 	.word	0x00000000


	//----- nvinfo : EIATTR_MIN_STACK_SIZE
	.align		4
.L_6:
        /*0024*/ 	.byte	0x04, 0x12
        /*0026*/ 	.short	(.L_8 - .L_7)
	.align		4
.L_7:
        /*0028*/ 	.word	index@(triton_poi_fused_clone_27)
        /*002c*/ 	.word	0x00000000
.L_8:


//--------------------- .nv.info.triton_poi_fused_clone_27 --------------------------
	.section	.nv.info.triton_poi_fused_clone_27,"",@"SHT_CUDA_INFO"
	.sectionflags	@""
	.align	4


	//----- nvinfo : EIATTR_CUDA_API_VERSION
	.align		4
        /*0000*/ 	.byte	0x04, 0x37
        /*0002*/ 	.short	(.L_10 - .L_9)
.L_9:
        /*0004*/ 	.word	0x0000007c


	//----- nvinfo : EIATTR_KPARAM_INFO
	.align		4
.L_10:
        /*0008*/ 	.byte	0x04, 0x17
        /*000a*/ 	.short	(.L_12 - .L_11)
.L_11:
        /*000c*/ 	.word	0x00000000
        /*0010*/ 	.short	0x0007
        /*0012*/ 	.short	0x0034
        /*0014*/ 	.byte	0x00, 0xf0, 0x11, 0x00


	//----- nvinfo : EIATTR_KPARAM_INFO
	.align		4
.L_12:
        /*0018*/ 	.byte	0x04, 0x17
        /*001a*/ 	.short	(.L_14 - .L_13)
.L_13:
        /*001c*/ 	.word	0x00000000
        /*0020*/ 	.short	0x0006
        /*0022*/ 	.short	0x0030
        /*0024*/ 	.byte	0x00, 0xf0, 0x11, 0x00


	//----- nvinfo : EIATTR_KPARAM_INFO
	.align		4
.L_14:
        /*0028*/ 	.byte	0x04, 0x17
        /*002a*/ 	.short	(.L_16 - .L_15)
.L_15:
        /*002c*/ 	.word	0x00000000
        /*0030*/ 	.short	0x0005
        /*0032*/ 	.short	0x0028
        /*0034*/ 	.byte	0x00, 0xf4, 0x21, 0x00


	//----- nvinfo : EIATTR_KPARAM_INFO
	.align		4
.L_16:
        /*0038*/ 	.byte	0x04, 0x17
        /*003a*/ 	.short	(.L_18 - .L_17)
.L_17:
        /*003c*/ 	.word	0x00000000
        /*0040*/ 	.short	0x0004
        /*0042*/ 	.short	0x0020
        /*0044*/ 	.byte	0x00, 0xf4, 0x21, 0x00


	//----- nvinfo : EIATTR_KPARAM_INFO
	.align		4
.L_18:
        /*0048*/ 	.byte	0x04, 0x17
        /*004a*/ 	.short	(.L_20 - .L_19)
.L_19:
        /*004c*/ 	.word	0x00000000
        /*0050*/ 	.short	0x0003
        /*0052*/ 	.short	0x0018
        /*0054*/ 	.byte	0x00, 0xf4, 0x21, 0x00


	//----- nvinfo : EIATTR_KPARAM_INFO
	.align		4
.L_20:
        /*0058*/ 	.byte	0x04, 0x17
        /*005a*/ 	.short	(.L_22 - .L_21)
.L_21:
        /*005c*/ 	.word	0x00000000
        /*0060*/ 	.short	0x0002
        /*0062*/ 	.short	0x0010
        /*0064*/ 	.byte	0x00, 0xf4, 0x21, 0x00


	//----- nvinfo : EIATTR_KPARAM_INFO
	.align		4
.L_22:
        /*0068*/ 	.byte	0x04, 0x17
        /*006a*/ 	.short	(.L_24 - .L_23)
.L_23:
        /*006c*/ 	.word	0x00000000
        /*0070*/ 	.short	0x0001
        /*0072*/ 	.short	0x0008
        /*0074*/ 	.byte	0x00, 0xf4, 0x21, 0x00


	//----- nvinfo : EIATTR_KPARAM_INFO
	.align		4
.L_24:
        /*0078*/ 	.byte	0x04, 0x17
        /*007a*/ 	.short	(.L_26 - .L_25)
.L_25:
        /*007c*/ 	.word	0x00000000
        /*0080*/ 	.short	0x0000
        /*0082*/ 	.short	0x0000
        /*0084*/ 	.byte	0x00, 0xf4, 0x21, 0x00


	//----- nvinfo : EIATTR_SPARSE_MMA_MASK
	.align		4
.L_26:
        /*0088*/ 	.byte	0x03, 0x50
        /*008a*/ 	.short	0x0000


	//----- nvinfo : EIATTR_MAXREG_COUNT
	.align		4
        /*008c*/ 	.byte	0x03, 0x1b
        /*008e*/ 	.short	0x00ff


	//----- nvinfo : EIATTR_EXIT_INSTR_OFFSETS
	.align		4
        /*0090*/ 	.byte	0x04, 0x1c
        /*0092*/ 	.short	(.L_28 - .L_27)


	//   ....[0]....
.L_27:
        /*0094*/ 	.word	0x00000ed0


	//   ....[1]....
        /*0098*/ 	.word	0x00000f50


	//----- nvinfo : EIATTR_REQNTID
	.align		4
.L_28:
        /*009c*/ 	.byte	0x04, 0x10
        /*009e*/ 	.short	(.L_30 - .L_29)
.L_29:
        /*00a0*/ 	.word	0x00000100
        /*00a4*/ 	.word	0x00000001
        /*00a8*/ 	.word	0x00000001


	//----- nvinfo : EIATTR_CBANK_PARAM_SIZE
	.align		4
.L_30:
        /*00ac*/ 	.byte	0x03, 0x19
        /*00ae*/ 	.short	0x0038


	//----- nvinfo : EIATTR_PARAM_CBANK
	.align		4
        /*00b0*/ 	.byte	0x04, 0x0a
        /*00b2*/ 	.short	(.L_32 - .L_31)
	.align		4
.L_31:
        /*00b4*/ 	.word	index@(.nv.constant0.triton_poi_fused_clone_27)
        /*00b8*/ 	.short	0x0210
        /*00ba*/ 	.short	0x0038


	//----- nvinfo : EIATTR_SW_WAR
	.align		4
.L_32:
        /*00bc*/ 	.byte	0x04, 0x36
        /*00be*/ 	.short	(.L_34 - .L_33)
.L_33:
        /*00c0*/ 	.word	0x00000008
.L_34:


//--------------------- .nv.callgraph             --------------------------
	.section	.nv.callgraph,"",@"SHT_CUDA_CALLGRAPH"
	.align	4
	.sectionentsize	8
	.align		4
        /*0000*/ 	.word	0x00000000
	.align		4
        /*0004*/ 	.word	0xffffffff
	.align		4
        /*0008*/ 	.word	0x00000000
	.align		4
        /*000c*/ 	.word	0xfffffffe
	.align		4
        /*0010*/ 	.word	0x00000000
	.align		4
        /*0014*/ 	.word	0xfffffffd
	.align		4
        /*0018*/ 	.word	0x00000000
	.align		4
        /*001c*/ 	.word	0xfffffffc


//--------------------- .nv.constant4             --------------------------
	.section	.nv.constant4,"a",@progbits
	.align	8
	.align		8
.nv.constant4:
        /*0000*/ 	.dword	_$_str


//--------------------- .text.triton_poi_fused_clone_27 --------------------------
	.section	.text.triton_poi_fused_clone_27,"ax",@progbits
	.sectionflags	@"SHF_BARRIERS=1"
	.align	128
        .global         triton_poi_fused_clone_27
        .type           triton_poi_fused_clone_27,@function
        .size           triton_poi_fused_clone_27,(.L_x_1 - triton_poi_fused_clone_27)
        .other          triton_poi_fused_clone_27,@"STO_CUDA_ENTRY STV_DEFAULT"
triton_poi_fused_clone_27:
.text.triton_poi_fused_clone_27:
[----:B------:R-:W0:Y:S01]  /*0000*/  LDC R1, c[0x0][0x28] ;  /* 0x00000a00ff017b82 */ /* 0x000e220000000800 */
[----:B------:R-:W1:Y:S07]  /*0010*/  S2R R3, SR_TID.X ;  /* 0x0000000000037919 */ /* 0x000e6e0000002100 */
[----:B------:R-:W2:Y:S01]  /*0020*/  S2UR UR5, SR_CgaCtaId ;  /* 0x00000000000579c3 */ /* 0x000ea20000008800 */
[----:B------:R-:W-:Y:S01]  /*0030*/  UMOV UR4, 0x400 ;  /* 0x0000040000047882 */ /* 0x000fe20000000000 */
[----:B------:R-:W-:Y:S01]  /*0040*/  CS2R R4, SRZ ;  /* 0x0000000000047805 */ /* 0x000fe2000001ff00 */
[----:B------:R-:W3:Y:S01]  /*0050*/  S2R R21, SR_CTAID.Y ;  /* 0x0000000000157919 */ /* 0x000ee20000002600 */
[----:B------:R-:W-:Y:S01]  /*0060*/  ULDC.64 UR6, c[0x0][0x208] ;  /* 0x0000820000067ab9 */ /* 0x000fe20000000a00 */
[----:B------:R-:W4:Y:S03]  /*0070*/  S2R R2, SR_CTAID.X ;  /* 0x0000000000027919 */ /* 0x000f260000002500 */
[----:B------:R-:W5:Y:S01]  /*0080*/  LDC.64 R22, c[0x0][0x210] ;  /* 0x00008400ff167b82 */ /* 0x000f620000000a00 */
[----:B--2---:R-:W-:Y:S01]  /*0090*/  UPRMT UR4, UR5, 0x654, UR4 ;  /* 0x0000065405047896 */ /* 0x004fe20008000004 */
[----:B-1----:R-:W-:Y:S01]  /*00a0*/  IMAD.SHL.U32 R0, R3, 0x4, RZ ;  /* 0x0000000403007824 */ /* 0x002fe200078e00ff */
[----:B------:R-:W-:-:S02]  /*00b0*/  SHF.R.U32.HI R9, RZ, 0x2, R3 ;  /* 0x00000002ff097819 */ /* 0x000fc40000011603 */
[----:B------:R-:W-:Y:S02]  /*00c0*/  SHF.L.U32 R7, R3, 0xa, RZ ;  /* 0x0000000a03077819 */ /* 0x000fe400000006ff */
[----:B---3--:R-:W-:Y:S02]  /*00d0*/  SHF.L.U32 R21, R21, 0x4, RZ ;  /* 0x0000000415157819 */ /* 0x008fe400000006ff */
[----:B------:R-:W-:Y:S02]  /*00e0*/  SGXT.U32 R9, R9, 0x6 ;  /* 0x000000060909781a */ /* 0x000fe40000000000 */
[----:B------:R-:W-:Y:S02]  /*00f0*/  LOP3.LUT R14, R21, 0xc, R0, 0xf8, !PT ;  /* 0x0000000c150e7812 */ /* 0x000fe400078ef800 */
[----:B----4-:R-:W-:Y:S02]  /*0100*/  PRMT R15, R9, 0x6540, R2 ;  /* 0x00006540090f7816 */ /* 0x010fe40000000002 */
[----:B------:R-:W-:-:S02]  /*0110*/  ISETP.GE.AND P0, PT, R14, 0x10, PT ;  /* 0x000000100e00780c */ /* 0x000fc40003f06270 */
[----:B------:R-:W-:Y:S01]  /*0120*/  LOP3.LUT R8, R7, 0xc00, RZ, 0xc0, !PT ;  /* 0x00000c0007087812 */ /* 0x000fe200078ec0ff */
[C---:B------:R-:W-:Y:S01]  /*0130*/  IMAD R13, R15.reuse, 0x10, R14 ;  /* 0x000000100f0d7824 */ /* 0x040fe200078e020e */
[----:B------:R-:W-:Y:S02]  /*0140*/  ISETP.LT.AND P1, PT, R15, 0x800, !P0 ;  /* 0x000008000f00780c */ /* 0x000fe40004721270 */
[----:B------:R-:W-:Y:S02]  /*0150*/  CS2R R6, SRZ ;  /* 0x0000000000067805 */ /* 0x000fe4000001ff00 */
[C---:B------:R-:W-:Y:S02]  /*0160*/  LOP3.LUT R12, R8.reuse, 0x200, RZ, 0xfc, !PT ;  /* 0x00000200080c7812 */ /* 0x040fe400078efcff */
[C---:B------:R-:W-:Y:S02]  /*0170*/  LOP3.LUT R11, R8.reuse, 0x100, RZ, 0xfc, !PT ;  /* 0x00000100080b7812 */ /* 0x040fe400078efcff */
[----:B------:R-:W-:-:S02]  /*0180*/  LOP3.LUT R9, R8, R9, RZ, 0xfc, !PT ;  /* 0x0000000908097212 */ /* 0x000fc400078efcff */
[C---:B------:R-:W-:Y:S02]  /*0190*/  LEA.HI R10, R8.reuse, UR4, RZ, 0x1a ;  /* 0x00000004080a7c11 */ /* 0x040fe4000f8fd0ff */
[----:B------:R-:W-:Y:S02]  /*01a0*/  LOP3.LUT R16, R8, 0x300, RZ, 0xfc, !PT ;  /* 0x0000030008107812 */ /* 0x000fe400078efcff */
[----:B------:R-:W-:Y:S01]  /*01b0*/  LEA.HI R8, R12, UR4, RZ, 0x1a ;  /* 0x000000040c087c11 */ /* 0x000fe2000f8fd0ff */
[----:B-----5:R-:W-:Y:S01]  /*01c0*/  IMAD.WIDE R12, R13, 0x4, R22 ;  /* 0x000000040d0c7825 */ /* 0x020fe200078e0216 */
[----:B------:R-:W-:Y:S02]  /*01d0*/  LEA.HI R26, R11, UR4, RZ, 0x1a ;  /* 0x000000040b1a7c11 */ /* 0x000fe4000f8fd0ff */
[C---:B------:R-:W-:Y:S02]  /*01e0*/  LOP3.LUT R11, R15.reuse, 0x40, RZ, 0xfc, !PT ;  /* 0x000000400f0b7812 */ /* 0x040fe400078efcff */
[----:B------:R1:W2:Y:S01]  /*01f0*/  @P1 LDG.E.EL.128 R4, desc[UR6][R12.64] ;  /* 0x000000060c041981 */ /* 0x0002a2000c2e1d00 */
[----:B------:R-:W-:Y:S01]  /*0200*/  LOP3.LUT R17, R15, 0x80, RZ, 0xfc, !PT ;  /* 0x000000800f117812 */ /* 0x000fe200078efcff */
[----:B------:R-:W-:Y:S01]  /*0210*/  IMAD R26, R9, 0x4, R26 ;  /* 0x00000004091a7824 */ /* 0x000fe200078e021a */
[----:B------:R-:W-:-:S02]  /*0220*/  ISETP.LT.AND P1, PT, R11, 0x800, !P0 ;  /* 0x000008000b00780c */ /* 0x000fc40004721270 */
[----:B------:R-:W-:Y:S02]  /*0230*/  LEA.HI R16, R16, UR4, RZ, 0x1a ;  /* 0x0000000410107c11 */ /* 0x000fe4000f8fd0ff */
[----:B------:R-:W-:Y:S02]  /*0240*/  LEA R19, R11, R14, 0x4 ;  /* 0x0000000e0b137211 */ /* 0x000fe400078e20ff */
[----:B------:R-:W-:Y:S01]  /*0250*/  LOP3.LUT R15, R15, 0xc0, RZ, 0xfc, !PT ;  /* 0x000000c00f0f7812 */ /* 0x000fe200078efcff */
[----:B------:R-:W-:Y:S01]  /*0260*/  IMAD R20, R9, 0x4, R16 ;  /* 0x0000000409147824 */ /* 0x000fe200078e0210 */
[----:B------:R-:W-:Y:S02]  /*0270*/  ISETP.LT.AND P2, PT, R17, 0x800, !P0 ;  /* 0x000008001100780c */ /* 0x000fe40004741270 */
[----:B------:R-:W-:Y:S02]  /*0280*/  LEA R27, R9, R10, 0x2 ;  /* 0x0000000a091b7211 */ /* 0x000fe400078e10ff */
[----:B------:R-:W-:-:S02]  /*0290*/  CS2R R10, SRZ ;  /* 0x00000000000a7805 */ /* 0x000fc4000001ff00 */
[----:B------:R-:W-:Y:S02]  /*02a0*/  LEA R29, R9, R8, 0x2 ;  /* 0x00000008091d7211 */ /* 0x000fe400078e10ff */
[----:B------:R-:W-:Y:S01]  /*02b0*/  CS2R R8, SRZ ;  /* 0x0000000000087805 */ /* 0x000fe2000001ff00 */
[----:B------:R-:W-:Y:S01]  /*02c0*/  IMAD.WIDE R18, R19, 0x4, R22 ;  /* 0x0000000413127825 */ /* 0x000fe200078e0216 */
[----:B------:R-:W-:-:S03]  /*02d0*/  ISETP.LT.AND P0, PT, R15, 0x800, !P0 ;  /* 0x000008000f00780c */ /* 0x000fc60004701270 */
[----:B------:R-:W-:Y:S01]  /*02e0*/  IMAD R25, R17, 0x10, R14 ;  /* 0x0000001011197824 */ /* 0x000fe200078e020e */
[----:B------:R-:W-:Y:S02]  /*02f0*/  LEA R17, R15, R14, 0x4 ;  /* 0x0000000e0f117211 */ /* 0x000fe400078e20ff */
[----:B-1----:R-:W-:Y:S02]  /*0300*/  CS2R R12, SRZ ;  /* 0x00000000000c7805 */ /* 0x002fe4000001ff00 */
[----:B------:R-:W-:Y:S01]  /*0310*/  CS2R R14, SRZ ;  /* 0x00000000000e7805 */ /* 0x000fe2000001ff00 */
[--C-:B------:R-:W-:Y:S01]  /*0320*/  IMAD.WIDE R24, R25, 0x4, R22.reuse ;  /* 0x0000000419187825 */ /* 0x100fe200078e0216 */
[----:B------:R1:W3:Y:S03]  /*0330*/  @P1 LDG.E.EL.128 R8, desc[UR6][R18.64] ;  /* 0x0000000612081981 */ /* 0x0002e6000c2e1d00 */
[----:B------:R-:W-:Y:S01]  /*0340*/  IMAD.WIDE R22, R17, 0x4, R22 ;  /* 0x0000000411167825 */ /* 0x000fe200078e0216 */
[----:B------:R-:W-:Y:S01]  /*0350*/  CS2R R16, SRZ ;  /* 0x0000000000107805 */ /* 0x000fe2000001ff00 */
[----:B------:R4:W5:Y:S01]  /*0360*/  @P2 LDG.E.EL.128 R12, desc[UR6][R24.64] ;  /* 0x00000006180c2981 */ /* 0x000962000c2e1d00 */
[----:B-1----:R-:W-:-:S02]  /*0370*/  CS2R R18, SRZ ;  /* 0x0000000000127805 */ /* 0x002fc4000001ff00 */
[--C-:B------:R-:W-:Y:S01]  /*0380*/  SHF.R.S32.HI R28, RZ, 0x17, R2.reuse ;  /* 0x00000017ff1c7819 */ /* 0x100fe20000011402 */
[----:B----4-:R-:W1:Y:S03]  /*0390*/  LDC.64 R24, c[0x0][0x218] ;  /* 0x00008600ff187b82 */ /* 0x010e660000000a00 */
[----:B------:R4:W5:Y:S05]  /*03a0*/  @P0 LDG.E.EL.128 R16, desc[UR6][R22.64] ;  /* 0x0000000616100981 */ /* 0x00096a000c2e1d00 */
[----:B----4-:R-:W4:Y:S01]  /*03b0*/  LDC.64 R22, c[0x0][0x220] ;  /* 0x00008800ff167b82 */ /* 0x010f220000000a00 */
[----:B------:R-:W-:Y:S01]  /*03c0*/  SGXT R28, R28, 0x1 ;  /* 0x000000011c1c781a */ /* 0x000fe20000000200 */
[----:B--2---:R-:W-:Y:S04]  /*03d0*/  STS [R27], R4 ;  /* 0x000000041b007388 */ /* 0x004fe80000000800 */
[----:B------:R2:W-:Y:S04]  /*03e0*/  STS [R26+0x400], R5 ;  /* 0x000400051a007388 */ /* 0x0005e80000000800 */
[----:B------:R-:W-:Y:S04]  /*03f0*/  STS [R29+0x800], R6 ;  /* 0x000800061d007388 */ /* 0x000fe80000000800 */
[----:B------:R-:W-:Y:S04]  /*0400*/  STS [R20+0xc00], R7 ;  /* 0x000c000714007388 */ /* 0x000fe80000000800 */
[----:B---3--:R-:W-:Y:S04]  /*0410*/  STS [R27+0x100], R8 ;  /* 0x000100081b007388 */ /* 0x008fe80000000800 */
[----:B------:R-:W-:Y:S04]  /*0420*/  STS [R26+0x500], R9 ;  /* 0x000500091a007388 */ /* 0x000fe80000000800 */
[----:B------:R-:W-:Y:S04]  /*0430*/  STS [R29+0x900], R10 ;  /* 0x0009000a1d007388 */ /* 0x000fe80000000800 */
[----:B------:R-:W-:Y:S04]  /*0440*/  STS [R20+0xd00], R11 ;  /* 0x000d000b14007388 */ /* 0x000fe80000000800 */
[----:B-----5:R-:W-:Y:S04]  /*0450*/  STS [R27+0x200], R12 ;  /* 0x0002000c1b007388 */ /* 0x020fe80000000800 */
[----:B------:R3:W-:Y:S04]  /*0460*/  STS [R26+0x600], R13 ;  /* 0x0006000d1a007388 */ /* 0x0007e80000000800 */
[----:B------:R-:W-:Y:S04]  /*0470*/  STS [R29+0xa00], R14 ;  /* 0x000a000e1d007388 */ /* 0x000fe80000000800 */
[----:B------:R5:W-:Y:S04]  /*0480*/  STS [R20+0xe00], R15 ;  /* 0x000e000f14007388 */ /* 0x000be80000000800 */
[----:B------:R-:W-:Y:S04]  /*0490*/  STS [R27+0x300], R16 ;  /* 0x000300101b007388 */ /* 0x000fe80000000800 */
[----:B------:R1:W-:Y:S01]  /*04a0*/  STS [R26+0x700], R17 ;  /* 0x000700111a007388 */ /* 0x0003e20000000800 */
[----:B--2---:R-:W-:Y:S01]  /*04b0*/  PRMT R5, R3, 0x6540, R2 ;  /* 0x0000654003057816 */ /* 0x004fe20000000002 */
[----:B---3--:R-:W-:Y:S01]  /*04c0*/  HFMA2.MMA R13, -RZ, RZ, 0, 0 ;  /* 0x00000000ff0d7435 */ /* 0x008fe200000001ff */
[----:B-----5:R-:W2:Y:S01]  /*04d0*/  LDC.64 R14, c[0x0][0x228] ;  /* 0x00008a00ff0e7b82 */ /* 0x020ea20000000a00 */
[----:B------:R3:W-:Y:S04]  /*04e0*/  STS [R29+0xb00], R18 ;  /* 0x000b00121d007388 */ /* 0x0007e80000000800 */
[----:B------:R5:W-:Y:S01]  /*04f0*/  STS [R20+0xf00], R19 ;  /* 0x000f001314007388 */ /* 0x000be20000000800 */
[----:B------:R-:W-:-:S02]  /*0500*/  LEA.HI R4, R28, R5, RZ, 0x4 ;  /* 0x000000051c047211 */ /* 0x000fc400078f20ff */
[----:B------:R-:W-:Y:S01]  /*0510*/  BAR.SYNC.DEFER_BLOCKING 0x0 ;  /* 0x0000000000007b1d */ /* 0x000fe20000010000 */
[----:B------:R-:W-:Y:S02]  /*0520*/  ISETP.GE.AND P0, PT, R5, 0x800, PT ;  /* 0x000008000500780c */ /* 0x000fe40003f06270 */
[----:B------:R-:W-:Y:S01]  /*0530*/  SHF.R.S32.HI R9, RZ, 0x4, R4 ;  /* 0x00000004ff097819 */ /* 0x000fe20000011404 */
[----:B------:R-:W-:-:S04]  /*0540*/  IMAD.MOV.U32 R4, RZ, RZ, RZ ;  /* 0x000000ffff047224 */ /* 0x000fc800078e00ff */
[----:B01----:R-:W0:Y:S01]  /*0550*/  LDC.64 R16, c[0x0][0x230] ;  /* 0x00008c00ff107b82 */ /* 0x003e220000000a00 */
[----:B----4-:R-:W-:-:S04]  /*0560*/  IMAD.WIDE R6, R9, 0x4, R22 ;  /* 0x0000000409067825 */ /* 0x010fc800078e0216 */
[----:B------:R-:W-:Y:S01]  /*0570*/  IMAD.WIDE R24, R9, 0x4, R24 ;  /* 0x0000000409187825 */ /* 0x000fe200078e0218 */
[----:B------:R-:W-:Y:S01]  /*0580*/  LEA.HI R28, R28, R5, RZ, 0x9 ;  /* 0x000000051c1c7211 */ /* 0x000fe200078f48ff */
[----:B------:R1:W4:Y:S04]  /*0590*/  @!P0 LDG.E.EL R4, desc[UR6][R6.64] ;  /* 0x0000000606048981 */ /* 0x000328000c2e1900 */
[----:B------:R0:W4:Y:S01]  /*05a0*/  @!P0 LDG.E.EL R13, desc[UR6][R24.64] ;  /* 0x00000006180d8981 */ /* 0x000122000c2e1900 */
[----:B------:R-:W-:Y:S01]  /*05b0*/  LOP3.LUT R28, R28, 0xfffffe00, RZ, 0xc0, !PT ;  /* 0xfffffe001c1c7812 */ /* 0x000fe200078ec0ff */
[----:B------:R-:W-:Y:S01]  /*05c0*/  HFMA2.MMA R23, -RZ, RZ, 0, 0 ;  /* 0x00000000ff177435 */ /* 0x000fe200000001ff */
[----:B---3--:R-:W-:-:S03]  /*05d0*/  MOV R18, RZ ;  /* 0x000000ff00127202 */ /* 0x008fc60000000f00 */
[----:B------:R-:W-:-:S04]  /*05e0*/  IMAD.IADD R5, R5, 0x1, -R28 ;  /* 0x0000000105057824 */ /* 0x000fc800078e0a1c */
[----:B--2---:R-:W-:-:S04]  /*05f0*/  IMAD.WIDE R14, R5, 0x4, R14 ;  /* 0x00000004050e7825 */ /* 0x004fc800078e020e */
[----:B0-----:R-:W-:Y:S01]  /*0600*/  IMAD.WIDE R16, R5, 0x4, R16 ;  /* 0x0000000405107825 */ /* 0x001fe200078e0210 */
[----:B------:R0:W2:Y:S04]  /*0610*/  @!P0 LDG.E.EL R18, desc[UR6][R14.64] ;  /* 0x000000060e128981 */ /* 0x0000a8000c2e1900 */
[----:B------:R3:W2:Y:S01]  /*0620*/  @!P0 LDG.E.EL R23, desc[UR6][R16.64] ;  /* 0x0000000610178981 */ /* 0x0006a2000c2e1900 */
[----:B-----5:R-:W-:-:S04]  /*0630*/  LOP3.LUT R19, R3, 0xff, RZ, 0xc0, !PT ;  /* 0x000000ff03137812 */ /* 0x020fc800078ec0ff */
[----:B------:R-:W-:-:S05]  /*0640*/  LEA R19, R19, UR4, 0x2 ;  /* 0x0000000413137c11 */ /* 0x000fca000f8e10ff */
[----:B------:R-:W3:Y:S04]  /*0650*/  LDS R26, [R19+0x404] ;  /* 0x00040400131a7984 */ /* 0x000ee80000000800 */
[----:B------:R-:W5:Y:S04]  /*0660*/  LDS R11, [R19+0x1010] ;  /* 0x00101000130b7984 */ /* 0x000f680000000800 */
[----:B-1----:R-:W1:Y:S04]  /*0670*/  LDS R7, [R19+0x808] ;  /* 0x0008080013077984 */ /* 0x002e680000000800 */
[----:B------:R-:W0:Y:S04]  /*0680*/  LDS R9, [R19+0xc0c] ;  /* 0x000c0c0013097984 */ /* 0x000e280000000800 */
[----:B------:R-:W0:Y:S04]  /*0690*/  LDS R6, [R19+0x1414] ;  /* 0x0014140013067984 */ /* 0x000e280000000800 */
[----:B------:R-:W1:Y:S04]  /*06a0*/  LDS R28, [R19+0x1818] ;  /* 0x00181800131c7984 */ /* 0x000e680000000800 */
        /* <DEDUP_REMOVED lines=8> */
[----:B0-----:R-:W0:Y:S04]  /*0730*/  LDS R14, [R19+0x3c3c] ;  /* 0x003c3c00130e7984 */ /* 0x001e280000000800 */
[----:B------:R-:W0:Y:S01]  /*0740*/  LDS R12, [R19] ;  /* 0x00000000130c7984 */ /* 0x000e220000000800 */
[----:B------:R-:W-:Y:S01]  /*0750*/  IMAD.MOV.U32 R15, RZ, RZ, 0x3b800000 ;  /* 0x3b800000ff0f7424 */ /* 0x000fe200078e00ff */
[----:B------:R-:W3:Y:S01]  /*0760*/  S2UR UR4, SR_CgaCtaId ;  /* 0x00000000000479c3 */ /* 0x000ee20000008800 */
[----:B------:R-:W-:-:S02]  /*0770*/  UMOV UR5, 0x400 ;  /* 0x0000040000057882 */ /* 0x000fc40000000000 */
[----:B---3--:R-:W-:Y:S01]  /*0780*/  UPRMT UR4, UR4, 0x654, UR5 ;  /* 0x0000065404047896 */ /* 0x008fe20008000005 */
[----:B----4-:R-:W-:Y:S01]  /*0790*/  FFMA R15, R4, R15, 9.9999997473787516356e-06 ;  /* 0x3727c5ac040f7423 */ /* 0x010fe2000000000f */
[----:B------:R-:W-:-:S03]  /*07a0*/  FADD R16, R26, -R13 ;  /* 0x8000000d1a107221 */ /* 0x000fc60000000000 */
[----:B------:R3:W4:Y:S01]  /*07b0*/  MUFU.RSQ R26, R15 ;  /* 0x0000000f001a7308 */ /* 0x0007220000001400 */
[--C-:B-----5:R-:W-:Y:S01]  /*07c0*/  FADD R4, R11, -R13.reuse ;  /* 0x8000000d0b047221 */ /* 0x120fe20000000000 */
[--C-:B-1----:R-:W-:Y:S01]  /*07d0*/  FADD R7, R7, -R13.reuse ;  /* 0x8000000d07077221 */ /* 0x102fe20000000000 */
[--C-:B------:R-:W-:Y:S01]  /*07e0*/  FADD R9, R9, -R13.reuse ;  /* 0x8000000d09097221 */ /* 0x100fe20000000000 */
        /* <DEDUP_REMOVED lines=9> */
[--C-:B---3--:R-:W-:Y:S01]  /*0880*/  FADD R15, R20, -R13.reuse ;  /* 0x8000000d140f7221 */ /* 0x108fe20000000000 */
[--C-:B0-----:R-:W-:Y:S01]  /*0890*/  FADD R11, R14, -R13.reuse ;  /* 0x8000000d0e0b7221 */ /* 0x101fe20000000000 */
[----:B------:R-:W-:Y:S01]  /*08a0*/  FADD R13, R12, -R13 ;  /* 0x8000000d0c0d7221 */ /* 0x000fe20000000000 */
[C---:B----4-:R-:W-:Y:S01]  /*08b0*/  FMUL R16, R26.reuse, R16 ;  /* 0x000000101a107220 */ /* 0x050fe20000400000 */
[C---:B------:R-:W-:Y:S01]  /*08c0*/  FMUL R7, R26.reuse, R7 ;  /* 0x000000071a077220 */ /* 0x040fe20000400000 */
[C---:B------:R-:W-:Y:S01]  /*08d0*/  FMUL R9, R26.reuse, R9 ;  /* 0x000000091a097220 */ /* 0x040fe20000400000 */
[C---:B------:R-:W-:Y:S01]  /*08e0*/  FMUL R13, R26.reuse, R13 ;  /* 0x0000000d1a0d7220 */ /* 0x040fe20000400000 */
[----:B------:R-:W-:Y:S01]  /*08f0*/  FMUL R24, R26, R15 ;  /* 0x0000000f1a187220 */ /* 0x000fe20000400000 */
[-CC-:B--2---:R-:W-:Y:S01]  /*0900*/  FFMA R15, R16, R18.reuse, R23.reuse ;  /* 0x00000012100f7223 */ /* 0x184fe20000000017 */
[----:B------:R-:W-:Y:S01]  /*0910*/  BAR.SYNC.DEFER_BLOCKING 0x0 ;  /* 0x0000000000007b1d */ /* 0x000fe20000010000 */
[-CC-:B------:R-:W-:Y:S01]  /*0920*/  FFMA R13, R13, R18.reuse, R23.reuse ;  /* 0x000000120d0d7223 */ /* 0x180fe20000000017 */
[-CC-:B------:R-:W-:Y:S01]  /*0930*/  FFMA R7, R7, R18.reuse, R23.reuse ;  /* 0x0000001207077223 */ /* 0x180fe20000000017 */
[----:B------:R-:W-:Y:S01]  /*0940*/  FFMA R9, R9, R18, R23 ;  /* 0x0000001209097223 */ /* 0x000fe20000000017 */
[C---:B------:R-:W-:Y:S01]  /*0950*/  FMUL R4, R26.reuse, R4 ;  /* 0x000000041a047220 */ /* 0x040fe20000400000 */
        /* <DEDUP_REMOVED lines=9> */
[----:B------:R-:W-:Y:S01]  /*09f0*/  FMUL R26, R26, R11 ;  /* 0x0000000b1a1a7220 */ /* 0x000fe20000400000 */
[----:B------:R-:W-:Y:S01]  /*0a00*/  SHF.R.U32.HI R11, RZ, 0x8, R0 ;  /* 0x00000008ff0b7819 */ /* 0x000fe20000011600 */
[----:B------:R0:W-:Y:S04]  /*0a10*/  STS [R19], R13 ;  /* 0x0000000d13007388 */ /* 0x0001e80000000800 */
[----:B------:R-:W-:Y:S04]  /*0a20*/  STS [R19+0x404], R15 ;  /* 0x0004040f13007388 */ /* 0x000fe80000000800 */
[----:B------:R-:W-:Y:S04]  /*0a30*/  STS [R19+0x808], R7 ;  /* 0x0008080713007388 */ /* 0x000fe80000000800 */
[----:B------:R-:W-:Y:S01]  /*0a40*/  STS [R19+0xc0c], R9 ;  /* 0x000c0c0913007388 */ /* 0x000fe20000000800 */
[----:B------:R-:W-:-:S02]  /*0a50*/  SGXT.U32 R11, R11, 0x2 ;  /* 0x000000020b0b781a */ /* 0x000fc40000000000 */
[----:B------:R-:W-:Y:S02]  /*0a60*/  LOP3.LUT R17, R0, 0x3fc, RZ, 0xc0, !PT ;  /* 0x000003fc00117812 */ /* 0x000fe400078ec0ff */
[----:B------:R-:W-:Y:S02]  /*0a70*/  LEA R25, R11, UR4, 0x2 ;  /* 0x000000040b197c11 */ /* 0x000fe4000f8e10ff */
[----:B------:R-:W-:Y:S02]  /*0a80*/  LOP3.LUT R16, R11, 0x3fc, R0, 0xf8, !PT ;  /* 0x000003fc0b107812 */ /* 0x000fe400078ef800 */
[----:B------:R-:W-:Y:S01]  /*0a90*/  LEA R17, R17, R25, 0x2 ;  /* 0x0000001911117211 */ /* 0x000fe200078e10ff */
[----:B------:R-:W-:Y:S01]  /*0aa0*/  BAR.SYNC.DEFER_BLOCKING 0x0 ;  /* 0x0000000000007b1d */ /* 0x000fe20000010000 */
[----:B------:R-:W-:Y:S01]  /*0ab0*/  LEA R16, R16, UR4, 0x2 ;  /* 0x0000000410107c11 */ /* 0x000fe2000f8e10ff */
[-CC-:B------:R-:W-:Y:S01]  /*0ac0*/  FFMA R11, R4, R18.reuse, R23.reuse ;  /* 0x00000012040b7223 */ /* 0x180fe20000000017 */
[-CC-:B0-----:R-:W-:Y:S01]  /*0ad0*/  FFMA R13, R6, R18.reuse, R23.reuse ;  /* 0x00000012060d7223 */ /* 0x181fe20000000017 */
[----:B------:R-:W-:-:S02]  /*0ae0*/  FFMA R25, R5, R18, R23 ;  /* 0x0000001205197223 */ /* 0x000fc40000000017 */
[----:B------:R-:W-:Y:S04]  /*0af0*/  LDS R4, [R16] ;  /* 0x0000000010047984 */ /* 0x000fe80000000800 */
[----:B------:R-:W-:Y:S04]  /*0b00*/  LDS R5, [R17+0x4] ;  /* 0x0000040011057984 */ /* 0x000fe80000000800 */
[----:B------:R-:W-:Y:S04]  /*0b10*/  LDS R6, [R17+0x8] ;  /* 0x0000080011067984 */ /* 0x000fe80000000800 */
[----:B------:R-:W0:Y:S01]  /*0b20*/  LDS R7, [R17+0xc] ;  /* 0x00000c0011077984 */ /* 0x000e220000000800 */
[----:B------:R-:W-:Y:S01]  /*0b30*/  BAR.SYNC.DEFER_BLOCKING 0x0 ;  /* 0x0000000000007b1d */ /* 0x000fe20000010000 */
[----:B------:R-:W-:-:S05]  /*0b40*/  FFMA R28, R28, R18, R23 ;  /* 0x000000121c1c7223 */ /* 0x000fca0000000017 */
[----:B------:R-:W-:Y:S04]  /*0b50*/  STS [R19], R11 ;  /* 0x0000000b13007388 */ /* 0x000fe80000000800 */
[----:B------:R-:W-:Y:S04]  /*0b60*/  STS [R19+0x404], R13 ;  /* 0x0004040d13007388 */ /* 0x000fe80000000800 */
[----:B------:R1:W-:Y:S04]  /*0b70*/  STS [R19+0x808], R28 ;  /* 0x0008081c13007388 */ /* 0x0003e80000000800 */
[----:B------:R-:W-:Y:S01]  /*0b80*/  STS [R19+0xc0c], R25 ;  /* 0x000c0c1913007388 */ /* 0x000fe20000000800 */
[----:B------:R-:W-:Y:S01]  /*0b90*/  BAR.SYNC.DEFER_BLOCKING 0x0 ;  /* 0x0000000000007b1d */ /* 0x000fe20000010000 */
[-CC-:B------:R-:W-:Y:S01]  /*0ba0*/  FFMA R27, R8, R18.reuse, R23.reuse ;  /* 0x00000012081b7223 */ /* 0x180fe20000000017 */
[-CC-:B------:R-:W-:Y:S01]  /*0bb0*/  FFMA R29, R10, R18.reuse, R23.reuse ;  /* 0x000000120a1d7223 */ /* 0x180fe20000000017 */
[-CC-:B------:R-:W-:Y:S01]  /*0bc0*/  FFMA R12, R12, R18.reuse, R23.reuse ;  /* 0x000000120c0c7223 */ /* 0x180fe20000000017 */
[----:B------:R-:W-:-:S02]  /*0bd0*/  FFMA R14, R14, R18, R23 ;  /* 0x000000120e0e7223 */ /* 0x000fc40000000017 */
[----:B------:R-:W-:Y:S04]  /*0be0*/  LDS R8, [R16] ;  /* 0x0000000010087984 */ /* 0x000fe80000000800 */
[----:B------:R-:W-:Y:S04]  /*0bf0*/  LDS R9, [R17+0x4] ;  /* 0x0000040011097984 */ /* 0x000fe80000000800 */
[----:B------:R-:W-:Y:S04]  /*0c00*/  LDS R10, [R17+0x8] ;  /* 0x00000800110a7984 */ /* 0x000fe80000000800 */
[----:B------:R-:W2:Y:S01]  /*0c10*/  LDS R11, [R17+0xc] ;  /* 0x00000c00110b7984 */ /* 0x000ea20000000800 */
[----:B------:R-:W-:Y:S06]  /*0c20*/  BAR.SYNC.DEFER_BLOCKING 0x0 ;  /* 0x0000000000007b1d */ /* 0x000fec0000010000 */
[----:B------:R3:W-:Y:S04]  /*0c30*/  STS [R19], R27 ;  /* 0x0000001b13007388 */ /* 0x0007e80000000800 */
[----:B------:R4:W-:Y:S04]  /*0c40*/  STS [R19+0x404], R29 ;  /* 0x0004041d13007388 */ /* 0x0009e80000000800 */
[----:B------:R-:W-:Y:S04]  /*0c50*/  STS [R19+0x808], R12 ;  /* 0x0008080c13007388 */ /* 0x000fe80000000800 */
[----:B------:R-:W-:Y:S01]  /*0c60*/  STS [R19+0xc0c], R14 ;  /* 0x000c0c0e13007388 */ /* 0x000fe20000000800 */
[----:B------:R-:W-:Y:S01]  /*0c70*/  BAR.SYNC.DEFER_BLOCKING 0x0 ;  /* 0x0000000000007b1d */ /* 0x000fe20000010000 */
[-CC-:B------:R-:W-:Y:S01]  /*0c80*/  FFMA R20, R20, R18.reuse, R23.reuse ;  /* 0x0000001214147223 */ /* 0x180fe20000000017 */
[-CC-:B-1----:R-:W-:Y:S01]  /*0c90*/  FFMA R28, R22, R18.reuse, R23.reuse ;  /* 0x00000012161c7223 */ /* 0x182fe20000000017 */
[-CC-:B------:R-:W-:Y:S01]  /*0ca0*/  FFMA R24, R24, R18.reuse, R23.reuse ;  /* 0x0000001218187223 */ /* 0x180fe20000000017 */
[----:B------:R-:W-:-:S02]  /*0cb0*/  FFMA R26, R26, R18, R23 ;  /* 0x000000121a1a7223 */ /* 0x000fc40000000017 */
[----:B------:R-:W-:Y:S02]  /*0cc0*/  LDS R12, [R16] ;  /* 0x00000000100c7984 */ /* 0x000fe40000000800 */
[----:B------:R-:W1:Y:S02]  /*0cd0*/  LDC.64 R22, c[0x0][0x238] ;  /* 0x00008e00ff167b82 */ /* 0x000e640000000a00 */
[----:B------:R-:W-:Y:S04]  /*0ce0*/  LDS R13, [R17+0x4] ;  /* 0x00000400110d7984 */ /* 0x000fe80000000800 */
[----:B------:R-:W-:Y:S04]  /*0cf0*/  LDS R14, [R17+0x8] ;  /* 0x00000800110e7984 */ /* 0x000fe80000000800 */
[----:B------:R-:W5:Y:S01]  /*0d00*/  LDS R15, [R17+0xc] ;  /* 0x00000c00110f7984 */ /* 0x000f620000000800 */
[----:B------:R-:W-:Y:S01]  /*0d10*/  BAR.SYNC.DEFER_BLOCKING 0x0 ;  /* 0x0000000000007b1d */ /* 0x000fe20000010000 */
[----:B------:R-:W-:-:S02]  /*0d20*/  SHF.R.U32.HI R18, RZ, 0x6, R3 ;  /* 0x00000006ff127819 */ /* 0x000fc40000011603 */
[----:B------:R-:W-:Y:S02]  /*0d30*/  LOP3.LUT R3, R0, 0xfc, RZ, 0xc0, !PT ;  /* 0x000000fc00037812 */ /* 0x000fe400078ec0ff */
[----:B------:R-:W-:Y:S02]  /*0d40*/  SGXT.U32 R18, R18, 0x2 ;  /* 0x000000021212781a */ /* 0x000fe40000000000 */
[----:B------:R-:W-:Y:S02]  /*0d50*/  PRMT R2, R3, 0x6540, R2 ;  /* 0x0000654003027816 */ /* 0x000fe40000000002 */
[----:B------:R-:W-:Y:S02]  /*0d60*/  LOP3.LUT R21, R18, R21, RZ, 0xfc, !PT ;  /* 0x0000001512157212 */ /* 0x000fe400078efcff */
[----:B------:R-:W-:Y:S02]  /*0d70*/  ISETP.GE.AND P0, PT, R2, 0x800, PT ;  /* 0x000008000200780c */ /* 0x000fe40003f06270 */
[C---:B---3--:R-:W-:Y:S01]  /*0d80*/  LOP3.LUT R27, R21.reuse, 0x4, RZ, 0xfc, !PT ;  /* 0x00000004151b7812 */ /* 0x048fe200078efcff */
[----:B------:R1:W-:Y:S04]  /*0d90*/  STS [R19], R20 ;  /* 0x0000001413007388 */ /* 0x0003e80000000800 */
[----:B------:R-:W-:Y:S04]  /*0da0*/  STS [R19+0x404], R28 ;  /* 0x0004041c13007388 */ /* 0x000fe80000000800 */
[----:B------:R3:W-:Y:S04]  /*0db0*/  STS [R19+0x808], R24 ;  /* 0x0008081813007388 */ /* 0x0007e80000000800 */
[----:B------:R0:W-:Y:S01]  /*0dc0*/  STS [R19+0xc0c], R26 ;  /* 0x000c0c1a13007388 */ /* 0x0001e20000000800 */
[----:B------:R-:W-:-:S02]  /*0dd0*/  LOP3.LUT R25, R21, 0x8, RZ, 0xfc, !PT ;  /* 0x0000000815197812 */ /* 0x000fc400078efcff */
[C---:B------:R-:W-:Y:S01]  /*0de0*/  LOP3.LUT R3, R21.reuse, 0xc, RZ, 0xfc, !PT ;  /* 0x0000000c15037812 */ /* 0x040fe200078efcff */
[----:B------:R-:W-:Y:S01]  /*0df0*/  BAR.SYNC.DEFER_BLOCKING 0x0 ;  /* 0x0000000000007b1d */ /* 0x000fe20000010000 */
[----:B------:R-:W-:Y:S02]  /*0e00*/  ISETP.LT.AND P1, PT, R21, 0x10, !P0 ;  /* 0x000000101500780c */ /* 0x000fe40004721270 */
[----:B------:R-:W-:Y:S02]  /*0e10*/  ISETP.LT.AND P2, PT, R27, 0x10, !P0 ;  /* 0x000000101b00780c */ /* 0x000fe40004741270 */
[----:B------:R-:W-:Y:S02]  /*0e20*/  ISETP.LT.AND P3, PT, R25, 0x10, !P0 ;  /* 0x000000101900780c */ /* 0x000fe40004761270 */
[-C--:B------:R-:W-:Y:S02]  /*0e30*/  LEA R21, R21, R2.reuse, 0xb ;  /* 0x0000000215157211 */ /* 0x080fe400078e58ff */
[----:B------:R-:W-:Y:S01]  /*0e40*/  ISETP.LT.AND P0, PT, R3, 0x10, !P0 ;  /* 0x000000100300780c */ /* 0x000fe20004701270 */
[----:B------:R-:W-:Y:S01]  /*0e50*/  IMAD R27, R27, 0x800, R2 ;  /* 0x000008001b1b7824 */ /* 0x000fe200078e0202 */
[----:B----4-:R-:W-:Y:S01]  /*0e60*/  LEA R29, R25, R2, 0xb ;  /* 0x00000002191d7211 */ /* 0x010fe200078e58ff */
[----:B-1----:R-:W-:-:S04]  /*0e70*/  IMAD.WIDE R20, R21, 0x4, R22 ;  /* 0x0000000415147825 */ /* 0x002fc800078e0216 */
[----:B---3--:R-:W-:-:S04]  /*0e80*/  IMAD.WIDE R24, R27, 0x4, R22 ;  /* 0x000000041b187825 */ /* 0x008fc800078e0216 */
[----:B------:R-:W-:Y:S01]  /*0e90*/  IMAD.WIDE R28, R29, 0x4, R22 ;  /* 0x000000041d1c7825 */ /* 0x000fe200078e0216 */
[----:B0-----:R0:W-:Y:S04]  /*0ea0*/  @P1 STG.E.128 desc[UR6][R20.64], R4 ;  /* 0x0000000414001986 */ /* 0x0011e8000c101d06 */
[----:B--2---:R0:W-:Y:S04]  /*0eb0*/  @P2 STG.E.128 desc[UR6][R24.64], R8 ;  /* 0x0000000818002986 */ /* 0x0041e8000c101d06 */
[----:B-----5:R0:W-:Y:S02]  /*0ec0*/  @P3 STG.E.128 desc[UR6][R28.64], R12 ;  /* 0x0000000c1c003986 */ /* 0x0201e4000c101d06 */
[----:B0-----:R-:W-:Y:S05]  /*0ed0*/  @!P0 EXIT ;  /* 0x000000000000894d */ /* 0x001fea0003800000 */
[----:B0-----:R-:W-:Y:S01]  /*0ee0*/  LDS R4, [R16] ;  /* 0x0000000010047984 */ /* 0x001fe20000000800 */
[----:B------:R-:W-:-:S03]  /*0ef0*/  LEA R3, R3, R2, 0xb ;  /* 0x0000000203037211 */ /* 0x000fc600078e58ff */
[----:B------:R-:W-:Y:S02]  /*0f00*/  LDS R5, [R17+0x4] ;  /* 0x0000040011057984 */ /* 0x000fe40000000800 */
[----:B------:R-:W-:Y:S02]  /*0f10*/  IMAD.WIDE R22, R3, 0x4, R22 ;  /* 0x0000000403167825 */ /* 0x000fe400078e0216 */
[----:B------:R-:W-:Y:S04]  /*0f20*/  LDS R6, [R17+0x8] ;  /* 0x0000080011067984 */ /* 0x000fe80000000800 */
[----:B------:R-:W0:Y:S04]  /*0f30*/  LDS R7, [R17+0xc] ;  /* 0x00000c0011077984 */ /* 0x000e280000000800 */
[----:B0-----:R-:W-:Y:S01]  /*0f40*/  STG.E.128 desc[UR6][R22.64], R4 ;  /* 0x0000000416007986 */ /* 0x001fe2000c101d06 */
[----:B------:R-:W-:Y:S05]  /*0f50*/  EXIT ;  /* 0x000000000000794d */ /* 0x000fea0003800000 */
.L_x_0:
[----:B------:R-:W-:-:S00]  /*0f60*/  BRA `(.L_x_0) ;  /* 0xfffffffc00fc7947 */ /* 0x000fc0000383ffff */
[----:B------:R-:W-:-:S00]  /*0f70*/  NOP ;  /* 0x0000000000007918 */ /* 0x000fc00000000000 */
        /* <DEDUP_REMOVED lines=8> */
.L_x_1:


//--------------------- .nv.global.init           --------------------------
	.section	.nv.global.init,"aw",@progbits
.nv.global.init:
	.type		_$_str,@object
	.size		_$_str,(.L_0 - _$_str)
_$_str:
        /*0000*/ 	.byte	0x5f, 0x5f, 0x43, 0x55, 0x44, 0x41, 0x5f, 0x46, 0x54, 0x5a, 0x00
.L_0:


//--------------------- .nv.shared.triton_poi_fused_clone_27 --------------------------
	.section	.nv.shared.triton_poi_fused_clone_27,"aw",@nobits
	.sectionflags	@""
	.align	16
	.zero		1024


//--------------------- .nv.constant0.triton_poi_fused_clone_27 --------------------------
	.section	.nv.constant0.triton_poi_fused_clone_27,"a",@progbits
	.sectionflags	@""
	.align	4
.nv.constant0.triton_poi_fused_clone_27:
	.zero		584
